//
// Generated by NVIDIA NVVM Compiler
//
// Compiler Build ID: CL-36424714
// Cuda compilation tools, release 13.0, V13.0.88
// Based on NVVM 20.0.0
//

.version 9.0
.target sm_100
.address_size 64

	// .globl	_Z13upstream_5_3dPPdS_S_diii

.visible .entry _Z13upstream_5_3dPPdS_S_diii(
	.param .u64 .ptr .align 1 _Z13upstream_5_3dPPdS_S_diii_param_0,
	.param .u64 .ptr .align 1 _Z13upstream_5_3dPPdS_S_diii_param_1,
	.param .u64 .ptr .align 1 _Z13upstream_5_3dPPdS_S_diii_param_2,
	.param .f64 _Z13upstream_5_3dPPdS_S_diii_param_3,
	.param .u32 _Z13upstream_5_3dPPdS_S_diii_param_4,
	.param .u32 _Z13upstream_5_3dPPdS_S_diii_param_5,
	.param .u32 _Z13upstream_5_3dPPdS_S_diii_param_6
)
{
	.reg .b32 	%r<42>;
	.reg .b64 	%rd<24>;
	.reg .b64 	%fd<37>;

	ld.param.u64 	%rd1, [_Z13upstream_5_3dPPdS_S_diii_param_1];
	ld.param.u64 	%rd2, [_Z13upstream_5_3dPPdS_S_diii_param_2];
	ld.param.f64 	%fd1, [_Z13upstream_5_3dPPdS_S_diii_param_3];
	ld.param.u32 	%r1, [_Z13upstream_5_3dPPdS_S_diii_param_4];
	ld.param.u32 	%r2, [_Z13upstream_5_3dPPdS_S_diii_param_5];
	ld.param.u32 	%r3, [_Z13upstream_5_3dPPdS_S_diii_param_6];
	cvta.to.global.u64 	%rd3, %rd2;
	cvta.to.global.u64 	%rd4, %rd1;
	mov.u32 	%r4, %ntid.z;
	div.u32 	%r5, %r3, %r4;
	mov.u32 	%r6, %ctaid.y;
	div.u32 	%r7, %r6, %r5;
	mul.lo.s32 	%r8, %r7, %r5;
	sub.s32 	%r9, %r6, %r8;
	mov.u32 	%r10, %tid.x;
	mov.u32 	%r11, %ntid.x;
	mov.u32 	%r12, %ctaid.x;
	mov.u32 	%r13, %tid.y;
	mov.u32 	%r14, %ntid.y;
	mad.lo.s32 	%r15, %r9, %r14, %r13;
	mov.u32 	%r16, %tid.z;
	mad.lo.s32 	%r17, %r7, %r4, %r16;
	add.s32 	%r18, %r17, 3;
	mad.lo.s32 	%r19, %r17, 5, 15;
	mad.lo.s32 	%r20, %r18, %r1, %r19;
	add.s32 	%r21, %r15, %r19;
	add.s32 	%r22, %r21, 3;
	mad.lo.s32 	%r23, %r11, %r12, %r10;
	mad.lo.s32 	%r24, %r17, 25, %r23;
	mad.lo.s32 	%r25, %r15, 5, %r24;
	mad.lo.s32 	%r26, %r20, %r2, %r25;
	mad.lo.s32 	%r27, %r22, %r1, %r26;
	add.s32 	%r28, %r27, 90;
	mul.lo.s32 	%r29, %r1, -3;
	add.s32 	%r30, %r29, -12;
	add.s32 	%r31, %r29, -15;
	mul.lo.s32 	%r32, %r31, %r2;
	mad.lo.s32 	%r33, %r1, -15, %r32;
	add.s32 	%r34, %r33, -72;
	add.s32 	%r35, %r1, 5;
	mul.lo.s32 	%r36, %r35, %r2;
	mad.lo.s32 	%r37, %r1, 5, %r36;
	add.s32 	%r38, %r37, 25;
	add.s32 	%r39, %r27, 93;
	add.s32 	%r40, %r35, %r39;
	add.s32 	%r41, %r38, %r39;
	mul.wide.s32 	%rd5, %r28, 8;
	add.s64 	%rd6, %rd4, %rd5;
	ld.global.f64 	%fd2, [%rd6];
	mul.wide.s32 	%rd7, %r30, 8;
	add.s64 	%rd8, %rd6, %rd7;
	ld.global.f64 	%fd3, [%rd8];
	mul.wide.s32 	%rd9, %r34, 8;
	add.s64 	%rd10, %rd6, %rd9;
	ld.global.f64 	%fd4, [%rd10];
	add.f64 	%fd5, %fd3, %fd4;
	add.f64 	%fd6, %fd2, %fd5;
	add.f64 	%fd7, %fd6, %fd6;
	ld.global.f64 	%fd8, [%rd6+8];
	mul.wide.s32 	%rd11, %r35, 8;
	add.s64 	%rd12, %rd8, %rd11;
	ld.global.f64 	%fd9, [%rd12];
	mul.wide.s32 	%rd13, %r38, 8;
	add.s64 	%rd14, %rd10, %rd13;
	ld.global.f64 	%fd10, [%rd14];
	add.f64 	%fd11, %fd9, %fd10;
	add.f64 	%fd12, %fd8, %fd11;
	ld.global.f64 	%fd13, [%rd6+16];
	add.s64 	%rd15, %rd12, %rd11;
	ld.global.f64 	%fd14, [%rd15];
	add.s64 	%rd16, %rd14, %rd13;
	ld.global.f64 	%fd15, [%rd16];
	add.f64 	%fd16, %fd14, %fd15;
	add.f64 	%fd17, %fd13, %fd16;
	mul.f64 	%fd18, %fd17, 0dC04E000000000000;
	fma.rn.f64 	%fd19, %fd12, 0d402E000000000000, %fd18;
	sub.f64 	%fd20, %fd19, %fd7;
	ld.global.f64 	%fd21, [%rd6+24];
	ld.global.f64 	%fd22, [%rd6+32];
	mul.wide.s32 	%rd17, %r40, 8;
	add.s64 	%rd18, %rd4, %rd17;
	ld.global.f64 	%fd23, [%rd18];
	mul.wide.s32 	%rd19, %r41, 8;
	add.s64 	%rd20, %rd4, %rd19;
	ld.global.f64 	%fd24, [%rd20];
	add.f64 	%fd25, %fd23, %fd24;
	add.f64 	%fd26, %fd22, %fd25;
	ld.global.f64 	%fd27, [%rd6+40];
	add.s64 	%rd21, %rd18, %rd11;
	ld.global.f64 	%fd28, [%rd21];
	add.s64 	%rd22, %rd20, %rd13;
	ld.global.f64 	%fd29, [%rd22];
	add.f64 	%fd30, %fd28, %fd29;
	add.f64 	%fd31, %fd27, %fd30;
	mul.f64 	%fd32, %fd31, 0dC008000000000000;
	fma.rn.f64 	%fd33, %fd26, 0d403E000000000000, %fd32;
	fma.rn.f64 	%fd34, %fd21, 0d4034000000000000, %fd33;
	add.f64 	%fd35, %fd20, %fd34;
	mul.f64 	%fd36, %fd1, %fd35;
	add.s64 	%rd23, %rd3, %rd5;
	st.global.f64 	[%rd23+24], %fd36;
	ret;

}
	// .globl	_Z10initializePdS_diii
.visible .entry _Z10initializePdS_diii(
	.param .u64 .ptr .align 1 _Z10initializePdS_diii_param_0,
	.param .u64 .ptr .align 1 _Z10initializePdS_diii_param_1,
	.param .f64 _Z10initializePdS_diii_param_2,
	.param .u32 _Z10initializePdS_diii_param_3,
	.param .u32 _Z10initializePdS_diii_param_4,
	.param .u32 _Z10initializePdS_diii_param_5
)
{
	.reg .b32 	%r<45>;
	.reg .b64 	%rd<26>;

	ld.param.u64 	%rd1, [_Z10initializePdS_diii_param_0];
	ld.param.u64 	%rd2, [_Z10initializePdS_diii_param_1];
	ld.param.u32 	%r1, [_Z10initializePdS_diii_param_3];
	ld.param.u32 	%r2, [_Z10initializePdS_diii_param_4];
	ld.param.u32 	%r3, [_Z10initializePdS_diii_param_5];
	cvta.to.global.u64 	%rd3, %rd2;
	cvta.to.global.u64 	%rd4, %rd1;
	mov.u32 	%r4, %ntid.z;
	div.u32 	%r5, %r3, %r4;
	mov.u32 	%r6, %ctaid.y;
	div.u32 	%r7, %r6, %r5;
	mul.lo.s32 	%r8, %r7, %r5;
	sub.s32 	%r9, %r6, %r8;
	mov.u32 	%r10, %tid.x;
	mov.u32 	%r11, %ntid.x;
	mov.u32 	%r12, %ctaid.x;
	mov.u32 	%r13, %tid.y;
	mov.u32 	%r14, %ntid.y;
	mad.lo.s32 	%r15, %r9, %r14, %r13;
	mov.u32 	%r16, %tid.z;
	mad.lo.s32 	%r17, %r7, %r4, %r16;
	add.s32 	%r18, %r17, 3;
	mad.lo.s32 	%r19, %r17, 5, 15;
	mad.lo.s32 	%r20, %r18, %r1, %r19;
	add.s32 	%r21, %r15, %r19;
	add.s32 	%r22, %r21, 3;
	mad.lo.s32 	%r23, %r11, %r12, %r10;
	mad.lo.s32 	%r24, %r17, 25, %r23;
	mad.lo.s32 	%r25, %r15, 5, %r24;
	mad.lo.s32 	%r26, %r20, %r2, %r25;
	mad.lo.s32 	%r27, %r22, %r1, %r26;
	add.s32 	%r28, %r27, 90;
	mul.wide.s32 	%rd5, %r28, 8;
	add.s64 	%rd6, %rd4, %rd5;
	mov.b64 	%rd7, 4591870180066957722;
	st.global.u64 	[%rd6], %rd7;
	add.s32 	%r29, %r27, 91;
	st.global.u64 	[%rd6+8], %rd7;
	st.global.u64 	[%rd6+16], %rd7;
	mul.lo.s32 	%r30, %r1, -3;
	add.s32 	%r31, %r30, %r29;
	add.s32 	%r32, %r31, -13;
	mul.wide.s32 	%rd8, %r32, 8;
	add.s64 	%rd9, %rd4, %rd8;
	st.global.u64 	[%rd9], %rd7;
	add.s32 	%r33, %r1, 5;
	mul.wide.s32 	%rd10, %r33, 8;
	add.s64 	%rd11, %rd9, %rd10;
	st.global.u64 	[%rd11], %rd7;
	add.s64 	%rd12, %rd11, %rd10;
	st.global.u64 	[%rd12], %rd7;
	add.s32 	%r34, %r30, -15;
	mul.lo.s32 	%r35, %r34, %r2;
	mad.lo.s32 	%r36, %r1, -15, %r35;
	add.s32 	%r37, %r36, %r29;
	add.s32 	%r38, %r37, -73;
	mul.wide.s32 	%rd13, %r38, 8;
	add.s64 	%rd14, %rd4, %rd13;
	st.global.u64 	[%rd14], %rd7;
	mul.lo.s32 	%r39, %r33, %r2;
	mad.lo.s32 	%r40, %r1, 5, %r39;
	add.s32 	%r41, %r40, 25;
	mul.wide.s32 	%rd15, %r41, 8;
	add.s64 	%rd16, %rd14, %rd15;
	st.global.u64 	[%rd16], %rd7;
	add.s64 	%rd17, %rd16, %rd15;
	st.global.u64 	[%rd17], %rd7;
	add.s32 	%r42, %r27, 93;
	st.global.u64 	[%rd6+24], %rd7;
	add.s32 	%r43, %r41, %r42;
	mul.wide.s32 	%rd18, %r43, 8;
	add.s64 	%rd19, %rd4, %rd18;
	st.global.u64 	[%rd19], %rd7;
	add.s64 	%rd20, %rd19, %rd15;
	st.global.u64 	[%rd20], %rd7;
	add.s32 	%r44, %r33, %r42;
	mul.wide.s32 	%rd21, %r44, 8;
	add.s64 	%rd22, %rd4, %rd21;
	st.global.u64 	[%rd22], %rd7;
	add.s64 	%rd23, %rd22, %rd10;
	st.global.u64 	[%rd23], %rd7;
	st.global.u64 	[%rd6+32], %rd7;
	st.global.u64 	[%rd6+40], %rd7;
	add.s64 	%rd24, %rd3, %rd5;
	mov.b64 	%rd25, 4607632778762754458;
	st.global.u64 	[%rd24+24], %rd25;
	ret;

}


// ===== COMPILED SASS (sm_100) =====

	.target	sm_100

	.elftype	@"ET_EXEC"


//--------------------- .note.nv.tkinfo           --------------------------
	.section	.note.nv.tkinfo,"",@"SHT_NOTE"
	.sectionflags	@"SHF_NOTE_NV_TKINFO"
	.tkinfo
        /*0018*/ 	.word	0x00000002
        /*0030*/ 	.string	""
        /*0030*/ 	.string	"ptxas"
        /*0030*/ 	.string	"Cuda compilation tools, release 13.0, V13.0.88"
        /*0030*/ 	.string	"Build cuda_13.0.r13.0/compiler.36424714_0"
        /*0030*/ 	.string	"-arch sm_100 -m 64 "



//--------------------- .note.nv.cuinfo           --------------------------
	.section	.note.nv.cuinfo,"",@"SHT_NOTE"
	.sectionflags	@"SHF_NOTE_NV_CUINFO"
        /*0018*/ 	.short	0x0002
        /*001a*/ 	.short	0x0064
        /*001c*/ 	.short	0x0082
	.zero		2


//--------------------- .nv.info                  --------------------------
	.section	.nv.info,"",@"SHT_CUDA_INFO"
	.align	4


	//----- nvinfo : EIATTR_REGCOUNT
	.align		4
        /*0000*/ 	.byte	0x04, 0x2f
        /*0002*/ 	.short	(.L_1 - .L_0)
	.align		4
.L_0:
        /*0004*/ 	.word	index@(_Z13upstream_5_3dPPdS_S_diii)
        /*0008*/ 	.word	0x00000020


	//----- nvinfo : EIATTR_FRAME_SIZE
	.align		4
.L_1:
        /*000c*/ 	.byte	0x04, 0x11
        /*000e*/ 	.short	(.L_3 - .L_2)
	.align		4
.L_2:
        /*0010*/ 	.word	index@(_Z13upstream_5_3dPPdS_S_diii)
        /*0014*/ 	.word	0x00000000


	//----- nvinfo : EIATTR_REGCOUNT
	.align		4
.L_3:
        /*0018*/ 	.byte	0x04, 0x2f
        /*001a*/ 	.short	(.L_5 - .L_4)
	.align		4
.L_4:
        /*001c*/ 	.word	index@(_Z10initializePdS_diii)
        /*0020*/ 	.word	0x00000020


	//----- nvinfo : EIATTR_FRAME_SIZE
	.align		4
.L_5:
        /*0024*/ 	.byte	0x04, 0x11
        /*0026*/ 	.short	(.L_7 - .L_6)
	.align		4
.L_6:
        /*0028*/ 	.word	index@(_Z10initializePdS_diii)
        /*002c*/ 	.word	0x00000000


	//----- nvinfo : EIATTR_MIN_STACK_SIZE
	.align		4
.L_7:
        /*0030*/ 	.byte	0x04, 0x12
        /*0032*/ 	.short	(.L_9 - .L_8)
	.align		4
.L_8:
        /*0034*/ 	.word	index@(_Z10initializePdS_diii)
        /*0038*/ 	.word	0x00000000


	//----- nvinfo : EIATTR_MIN_STACK_SIZE
	.align		4
.L_9:
        /*003c*/ 	.byte	0x04, 0x12
        /*003e*/ 	.short	(.L_11 - .L_10)
	.align		4
.L_10:
        /*0040*/ 	.word	index@(_Z13upstream_5_3dPPdS_S_diii)
        /*0044*/ 	.word	0x00000000
.L_11:


//--------------------- .nv.compat                --------------------------
	.section	.nv.compat,"",@"SHT_CUDA_COMPAT_INFO"
	.align	4
        /*0000*/ 	.byte	0x02, 0x09, 0x00, 0x00, 0x02, 0x02, 0x01, 0x00, 0x02, 0x05, 0x05, 0x00, 0x03, 0x07, 0x01, 0x01
        /*0010*/ 	.byte	0x02, 0x03, 0x00, 0x00, 0x02, 0x06, 0x01, 0x00, 0x04, 0x0b, 0x08, 0x00, 0x01, 0x00, 0x00, 0x00
        /*0020*/ 	.byte	0x00, 0x00, 0x00, 0x00


//--------------------- .nv.info._Z10initializePdS_diii --------------------------
	.section	.nv.info._Z10initializePdS_diii,"",@"SHT_CUDA_INFO"
	.sectionflags	@""
	.align	4


	//----- nvinfo : EIATTR_CUDA_API_VERSION
	.align		4
        /*0000*/ 	.byte	0x04, 0x37
        /*0002*/ 	.short	(.L_13 - .L_12)
.L_12:
        /*0004*/ 	.word	0x00000082


	//----- nvinfo : EIATTR_KPARAM_INFO
	.align		4
.L_13:
        /*0008*/ 	.byte	0x04, 0x17
        /*000a*/ 	.short	(.L_15 - .L_14)
.L_14:
        /*000c*/ 	.word	0x00000000
        /*0010*/ 	.short	0x0005
        /*0012*/ 	.short	0x0020
        /*0014*/ 	.byte	0x00, 0xf0, 0x11, 0x00


	//----- nvinfo : EIATTR_KPARAM_INFO
	.align		4
.L_15:
        /*0018*/ 	.byte	0x04, 0x17
        /*001a*/ 	.short	(.L_17 - .L_16)
.L_16:
        /*001c*/ 	.word	0x00000000
        /*0020*/ 	.short	0x0004
        /*0022*/ 	.short	0x001c
        /*0024*/ 	.byte	0x00, 0xf0, 0x11, 0x00


	//----- nvinfo : EIATTR_KPARAM_INFO
	.align		4
.L_17:
        /*0028*/ 	.byte	0x04, 0x17
        /*002a*/ 	.short	(.L_19 - .L_18)
.L_18:
        /*002c*/ 	.word	0x00000000
        /*0030*/ 	.short	0x0003
        /*0032*/ 	.short	0x0018
        /*0034*/ 	.byte	0x00, 0xf0, 0x11, 0x00


	//----- nvinfo : EIATTR_KPARAM_INFO
	.align		4
.L_19:
        /*0038*/ 	.byte	0x04, 0x17
        /*003a*/ 	.short	(.L_21 - .L_20)
.L_20:
        /*003c*/ 	.word	0x00000000
        /*0040*/ 	.short	0x0002
        /*0042*/ 	.short	0x0010
        /*0044*/ 	.byte	0x00, 0xf0, 0x21, 0x00


	//----- nvinfo : EIATTR_KPARAM_INFO
	.align		4
.L_21:
        /*0048*/ 	.byte	0x04, 0x17
        /*004a*/ 	.short	(.L_23 - .L_22)
.L_22:
        /*004c*/ 	.word	0x00000000
        /*0050*/ 	.short	0x0001
        /*0052*/ 	.short	0x0008
        /*0054*/ 	.byte	0x00, 0xf5, 0x21, 0x00


	//----- nvinfo : EIATTR_KPARAM_INFO
	.align		4
.L_23:
        /*0058*/ 	.byte	0x04, 0x17
        /*005a*/ 	.short	(.L_25 - .L_24)
.L_24:
        /*005c*/ 	.word	0x00000000
        /*0060*/ 	.short	0x0000
        /*0062*/ 	.short	0x0000
        /*0064*/ 	.byte	0x00, 0xf5, 0x21, 0x00


	//----- nvinfo : EIATTR_SPARSE_MMA_MASK
	.align		4
.L_25:
        /*0068*/ 	.byte	0x03, 0x50
        /*006a*/ 	.short	0x0000


	//----- nvinfo : EIATTR_MAXREG_COUNT
	.align		4
        /*006c*/ 	.byte	0x03, 0x1b
        /*006e*/ 	.short	0x00ff


	//----- nvinfo : EIATTR_MERCURY_ISA_VERSION
	.align		4
        /*0070*/ 	.byte	0x03, 0x5f
        /*0072*/ 	.short	0x0101


	//----- nvinfo : EIATTR_VRC_CTA_INIT_COUNT
	.align		4
        /*0074*/ 	.byte	0x02, 0x4a
	.zero		1
	.zero		1


	//----- nvinfo : EIATTR_EXIT_INSTR_OFFSETS
	.align		4
        /*0078*/ 	.byte	0x04, 0x1c
        /*007a*/ 	.short	(.L_27 - .L_26)


	//   ....[0]....
.L_26:
        /*007c*/ 	.word	0x00000700


	//----- nvinfo : EIATTR_CBANK_PARAM_SIZE
	.align		4
.L_27:
        /*0080*/ 	.byte	0x03, 0x19
        /*0082*/ 	.short	0x0024


	//----- nvinfo : EIATTR_PARAM_CBANK
	.align		4
        /*0084*/ 	.byte	0x04, 0x0a
        /*0086*/ 	.short	(.L_29 - .L_28)
	.align		4
.L_28:
        /*0088*/ 	.word	index@(.nv.constant0._Z10initializePdS_diii)
        /*008c*/ 	.short	0x0380
        /*008e*/ 	.short	0x0024


	//----- nvinfo : EIATTR_SW_WAR
	.align		4
.L_29:
        /*0090*/ 	.byte	0x04, 0x36
        /*0092*/ 	.short	(.L_31 - .L_30)
.L_30:
        /*0094*/ 	.word	0x00000008
.L_31:


//--------------------- .nv.info._Z13upstream_5_3dPPdS_S_diii --------------------------
	.section	.nv.info._Z13upstream_5_3dPPdS_S_diii,"",@"SHT_CUDA_INFO"
	.sectionflags	@""
	.align	4


	//----- nvinfo : EIATTR_CUDA_API_VERSION
	.align		4
        /*0000*/ 	.byte	0x04, 0x37
        /*0002*/ 	.short	(.L_33 - .L_32)
.L_32:
        /*0004*/ 	.word	0x00000082


	//----- nvinfo : EIATTR_KPARAM_INFO
	.align		4
.L_33:
        /*0008*/ 	.byte	0x04, 0x17
        /*000a*/ 	.short	(.L_35 - .L_34)
.L_34:
        /*000c*/ 	.word	0x00000000
        /*0010*/ 	.short	0x0006
        /*0012*/ 	.short	0x0028
        /*0014*/ 	.byte	0x00, 0xf0, 0x11, 0x00


	//----- nvinfo : EIATTR_KPARAM_INFO
	.align		4
.L_35:
        /*0018*/ 	.byte	0x04, 0x17
        /*001a*/ 	.short	(.L_37 - .L_36)
.L_36:
        /*001c*/ 	.word	0x00000000
        /*0020*/ 	.short	0x0005
        /*0022*/ 	.short	0x0024
        /*0024*/ 	.byte	0x00, 0xf0, 0x11, 0x00


	//----- nvinfo : EIATTR_KPARAM_INFO
	.align		4
.L_37:
        /*0028*/ 	.byte	0x04, 0x17
        /*002a*/ 	.short	(.L_39 - .L_38)
.L_38:
        /*002c*/ 	.word	0x00000000
        /*0030*/ 	.short	0x0004
        /*0032*/ 	.short	0x0020
        /*0034*/ 	.byte	0x00, 0xf0, 0x11, 0x00


	//----- nvinfo : EIATTR_KPARAM_INFO
	.align		4
.L_39:
        /*0038*/ 	.byte	0x04, 0x17
        /*003a*/ 	.short	(.L_41 - .L_40)
.L_40:
        /*003c*/ 	.word	0x00000000
        /*0040*/ 	.short	0x0003
        /*0042*/ 	.short	0x0018
        /*0044*/ 	.byte	0x00, 0xf0, 0x21, 0x00


	//----- nvinfo : EIATTR_KPARAM_INFO
	.align		4
.L_41:
        /*0048*/ 	.byte	0x04, 0x17
        /*004a*/ 	.short	(.L_43 - .L_42)
.L_42:
        /*004c*/ 	.word	0x00000000
        /*0050*/ 	.short	0x0002
        /*0052*/ 	.short	0x0010
        /*0054*/ 	.byte	0x00, 0xf5, 0x21, 0x00


	//----- nvinfo : EIATTR_KPARAM_INFO
	.align		4
.L_43:
        /*0058*/ 	.byte	0x04, 0x17
        /*005a*/ 	.short	(.L_45 - .L_44)
.L_44:
        /*005c*/ 	.word	0x00000000
        /*0060*/ 	.short	0x0001
        /*0062*/ 	.short	0x0008
        /*0064*/ 	.byte	0x00, 0xf5, 0x21, 0x00


	//----- nvinfo : EIATTR_KPARAM_INFO
	.align		4
.L_45:
        /*0068*/ 	.byte	0x04, 0x17
        /*006a*/ 	.short	(.L_47 - .L_46)
.L_46:
        /*006c*/ 	.word	0x00000000
        /*0070*/ 	.short	0x0000
        /*0072*/ 	.short	0x0000
        /*0074*/ 	.byte	0x00, 0xf5, 0x21, 0x00


	//----- nvinfo : EIATTR_SPARSE_MMA_MASK
	.align		4
.L_47:
        /*0078*/ 	.byte	0x03, 0x50
        /*007a*/ 	.short	0x0000


	//----- nvinfo : EIATTR_MAXREG_COUNT
	.align		4
        /*007c*/ 	.byte	0x03, 0x1b
        /*007e*/ 	.short	0x00ff


	//----- nvinfo : EIATTR_MERCURY_ISA_VERSION
	.align		4
        /*0080*/ 	.byte	0x03, 0x5f
        /*0082*/ 	.short	0x0101


	//----- nvinfo : EIATTR_VRC_CTA_INIT_COUNT
	.align		4
        /*0084*/ 	.byte	0x02, 0x4a
	.zero		1
	.zero		1


	//----- nvinfo : EIATTR_EXIT_INSTR_OFFSETS
	.align		4
        /*0088*/ 	.byte	0x04, 0x1c
        /*008a*/ 	.short	(.L_49 - .L_48)


	//   ....[0]....
.L_48:
        /*008c*/ 	.word	0x000007d0


	//----- nvinfo : EIATTR_CBANK_PARAM_SIZE
	.align		4
.L_49:
        /*0090*/ 	.byte	0x03, 0x19
        /*0092*/ 	.short	0x002c


	//----- nvinfo : EIATTR_PARAM_CBANK
	.align		4
        /*0094*/ 	.byte	0x04, 0x0a
        /*0096*/ 	.short	(.L_51 - .L_50)
	.align		4
.L_50:
        /*0098*/ 	.word	index@(.nv.constant0._Z13upstream_5_3dPPdS_S_diii)
        /*009c*/ 	.short	0x0380
        /*009e*/ 	.short	0x002c


	//----- nvinfo : EIATTR_SW_WAR
	.align		4
.L_51:
        /*00a0*/ 	.byte	0x04, 0x36
        /*00a2*/ 	.short	(.L_53 - .L_52)
.L_52:
        /*00a4*/ 	.word	0x00000008
.L_53:


//--------------------- .nv.callgraph             --------------------------
	.section	.nv.callgraph,"",@"SHT_CUDA_CALLGRAPH"
	.align	4
	.sectionentsize	8
	.align		4
        /*0000*/ 	.word	0x00000000
	.align		4
        /*0004*/ 	.word	0xffffffff
	.align		4
        /*0008*/ 	.word	0x00000000
	.align		4
        /*000c*/ 	.word	0xfffffffe
	.align		4
        /*0010*/ 	.word	0x00000000
	.align		4
        /*0014*/ 	.word	0xfffffffd
	.align		4
        /*0018*/ 	.word	0x00000000
	.align		4
        /*001c*/ 	.word	0xfffffffc


//--------------------- .text._Z10initializePdS_diii --------------------------
	.section	.text._Z10initializePdS_diii,"ax",@progbits
	.align	128
        .global         _Z10initializePdS_diii
        .type           _Z10initializePdS_diii,@function
        .size           _Z10initializePdS_diii,(.L_x_2 - _Z10initializePdS_diii)
        .other          _Z10initializePdS_diii,@"STO_CUDA_ENTRY STV_DEFAULT"
_Z10initializePdS_diii:
.text._Z10initializePdS_diii:
[----:B------:R-:W-:Y:S01]  /*0000*/  LDC R1, c[0x0][0x37c] ;  /* 0x0000df00ff017b82 */ /* 0x000fe20000000800 */
[----:B------:R-:W0:Y:S07]  /*0010*/  LDCU UR4, c[0x0][0x368] ;  /* 0x00006d00ff0477ac */ /* 0x000e2e0008000800 */
[----:B------:R-:W1:Y:S01]  /*0020*/  LDC R4, c[0x0][0x3a0] ;  /* 0x0000e800ff047b82 */ /* 0x000e620000000800 */
[----:B------:R-:W2:Y:S01]  /*0030*/  S2R R9, SR_TID.X ;  /* 0x0000000000097919 */ /* 0x000ea20000002100 */
[----:B------:R-:W-:Y:S01]  /*0040*/  HFMA2 R11, -RZ, RZ, 0, 2.98023223876953125e-07 ;  /* 0x00000005ff0b7431 */ /* 0x000fe200000001ff */
[----:B------:R-:W2:Y:S01]  /*0050*/  LDCU UR6, c[0x0][0x360] ;  /* 0x00006c00ff0677ac */ /* 0x000ea20008000800 */
[----:B------:R-:W3:Y:S01]  /*0060*/  S2R R8, SR_TID.Y ;  /* 0x0000000000087919 */ /* 0x000ee20000002200 */
[----:B------:R-:W3:Y:S03]  /*0070*/  LDCU UR7, c[0x0][0x364] ;  /* 0x00006c80ff0777ac */ /* 0x000ee60008000800 */
[----:B------:R-:W4:Y:S08]  /*0080*/  S2UR UR5, SR_CTAID.Y ;  /* 0x00000000000579c3 */ /* 0x000f300000002600 */
[----:B------:R-:W5:Y:S01]  /*0090*/  LDC.64 R14, c[0x0][0x380] ;  /* 0x0000e000ff0e7b82 */ /* 0x000f620000000a00 */
[----:B0-----:R-:W0:Y:S01]  /*00a0*/  I2F.U32.RP R0, UR4 ;  /* 0x0000000400007d06 */ /* 0x001e220008209000 */
[----:B------:R-:W-:-:S07]  /*00b0*/  ISETP.NE.U32.AND P2, PT, RZ, UR4, PT ;  /* 0x00000004ff007c0c */ /* 0x000fce000bf45070 */
[----:B0-----:R-:W0:Y:S02]  /*00c0*/  MUFU.RCP R0, R0 ;  /* 0x0000000000007308 */ /* 0x001e240000001000 */
[----:B0-----:R-:W-:-:S06]  /*00d0*/  IADD3 R2, PT, PT, R0, 0xffffffe, RZ ;  /* 0x0ffffffe00027810 */ /* 0x001fcc0007ffe0ff */
[----:B------:R0:W4:Y:S02]  /*00e0*/  F2I.FTZ.U32.TRUNC.NTZ R3, R2 ;  /* 0x0000000200037305 */ /* 0x000124000021f000 */
[----:B0-----:R-:W-:Y:S01]  /*00f0*/  HFMA2 R2, -RZ, RZ, 0, 0 ;  /* 0x00000000ff027431 */ /* 0x001fe200000001ff */
[----:B----4-:R-:W-:-:S05]  /*0100*/  IADD3 R5, PT, PT, RZ, -R3, RZ ;  /* 0x80000003ff057210 */ /* 0x010fca0007ffe0ff */
[----:B------:R-:W-:-:S04]  /*0110*/  IMAD R5, R5, UR4, RZ ;  /* 0x0000000405057c24 */ /* 0x000fc8000f8e02ff */
[----:B------:R-:W-:-:S06]  /*0120*/  IMAD.HI.U32 R3, R3, R5, R2 ;  /* 0x0000000503037227 */ /* 0x000fcc00078e0002 */
[----:B-1----:R-:W-:-:S05]  /*0130*/  IMAD.HI.U32 R5, R3, R4, RZ ;  /* 0x0000000403057227 */ /* 0x002fca00078e00ff */
[----:B------:R-:W-:-:S05]  /*0140*/  IADD3 R3, PT, PT, -R5, RZ, RZ ;  /* 0x000000ff05037210 */ /* 0x000fca0007ffe1ff */
[----:B------:R-:W-:-:S05]  /*0150*/  IMAD R0, R3, UR4, R4 ;  /* 0x0000000403007c24 */ /* 0x000fca000f8e0204 */
[----:B------:R-:W-:-:S13]  /*0160*/  ISETP.GE.U32.AND P0, PT, R0, UR4, PT ;  /* 0x0000000400007c0c */ /* 0x000fda000bf06070 */
[----:B------:R-:W-:Y:S02]  /*0170*/  @P0 IADD3 R0, PT, PT, R0, -UR4, RZ ;  /* 0x8000000400000c10 */ /* 0x000fe4000fffe0ff */
[----:B------:R-:W-:Y:S02]  /*0180*/  @P0 IADD3 R5, PT, PT, R5, 0x1, RZ ;  /* 0x0000000105050810 */ /* 0x000fe40007ffe0ff */
[----:B------:R-:W-:-:S13]  /*0190*/  ISETP.GE.U32.AND P1, PT, R0, UR4, PT ;  /* 0x0000000400007c0c */ /* 0x000fda000bf26070 */
[----:B------:R-:W-:Y:S02]  /*01a0*/  @P1 IADD3 R5, PT, PT, R5, 0x1, RZ ;  /* 0x0000000105051810 */ /* 0x000fe40007ffe0ff */
[----:B------:R-:W-:-:S04]  /*01b0*/  @!P2 LOP3.LUT R5, RZ, UR4, RZ, 0x33, !PT ;  /* 0x00000004ff05ac12 */ /* 0x000fc8000f8e33ff */
[----:B------:R-:W0:Y:S01]  /*01c0*/  I2F.U32.RP R0, R5 ;  /* 0x0000000500007306 */ /* 0x000e220000209000 */
[----:B------:R-:W-:-:S07]  /*01d0*/  ISETP.NE.U32.AND P2, PT, R5, RZ, PT ;  /* 0x000000ff0500720c */ /* 0x000fce0003f45070 */
[----:B0-----:R-:W0:Y:S02]  /*01e0*/  MUFU.RCP R0, R0 ;  /* 0x0000000000007308 */ /* 0x001e240000001000 */
[----:B0-----:R-:W-:Y:S02]  /*01f0*/  IADD3 R2, PT, PT, R0, 0xffffffe, RZ ;  /* 0x0ffffffe00027810 */ /* 0x001fe40007ffe0ff */
[----:B------:R-:W2:Y:S04]  /*0200*/  S2R R0, SR_CTAID.X ;  /* 0x0000000000007919 */ /* 0x000ea80000002500 */
[----:B------:R0:W1:Y:S02]  /*0210*/  F2I.FTZ.U32.TRUNC.NTZ R3, R2 ;  /* 0x0000000200037305 */ /* 0x000064000021f000 */
[----:B0-----:R-:W-:Y:S01]  /*0220*/  MOV R2, RZ ;  /* 0x000000ff00027202 */ /* 0x001fe20000000f00 */
[----:B-1----:R-:W-:-:S05]  /*0230*/  IMAD R4, R5, R3, RZ ;  /* 0x0000000305047224 */ /* 0x002fca00078e02ff */
[----:B------:R-:W-:-:S05]  /*0240*/  IADD3 R7, PT, PT, -R4, RZ, RZ ;  /* 0x000000ff04077210 */ /* 0x000fca0007ffe1ff */
[----:B------:R-:W-:Y:S02]  /*0250*/  IMAD.HI.U32 R3, R3, R7, R2 ;  /* 0x0000000703037227 */ /* 0x000fe400078e0002 */
[----:B------:R-:W0:Y:S02]  /*0260*/  S2R R7, SR_TID.Z ;  /* 0x0000000000077919 */ /* 0x000e240000002300 */
[----:B--2---:R-:W-:Y:S02]  /*0270*/  IMAD R9, R0, UR6, R9 ;  /* 0x0000000600097c24 */ /* 0x004fe4000f8e0209 */
[----:B------:R-:W-:Y:S02]  /*0280*/  IMAD.HI.U32 R4, R3, UR5, RZ ;  /* 0x0000000503047c27 */ /* 0x000fe4000f8e00ff */
[----:B------:R-:W1:Y:S03]  /*0290*/  LDC.64 R2, c[0x0][0x398] ;  /* 0x0000e600ff027b82 */ /* 0x000e660000000a00 */
[----:B------:R-:W-:-:S05]  /*02a0*/  IADD3 R6, PT, PT, -R4, RZ, RZ ;  /* 0x000000ff04067210 */ /* 0x000fca0007ffe1ff */
[----:B------:R-:W-:-:S05]  /*02b0*/  IMAD R6, R5, R6, UR5 ;  /* 0x0000000505067e24 */ /* 0x000fca000f8e0206 */
[----:B------:R-:W-:Y:S02]  /*02c0*/  ISETP.GE.U32.AND P0, PT, R6, R5, PT ;  /* 0x000000050600720c */ /* 0x000fe40003f06070 */
[----:B-1----:R-:W-:-:S11]  /*02d0*/  IADD3 R17, PT, PT, R2, 0x5, RZ ;  /* 0x0000000502117810 */ /* 0x002fd60007ffe0ff */
[----:B------:R-:W-:Y:S02]  /*02e0*/  @P0 IADD3 R6, PT, PT, -R5, R6, RZ ;  /* 0x0000000605060210 */ /* 0x000fe40007ffe1ff */
[----:B------:R-:W-:Y:S01]  /*02f0*/  @P0 IADD3 R4, PT, PT, R4, 0x1, RZ ;  /* 0x0000000104040810 */ /* 0x000fe20007ffe0ff */
[----:B------:R-:W-:Y:S01]  /*0300*/  IMAD R21, R17, R3, 0x19 ;  /* 0x0000001911157424 */ /* 0x000fe200078e0203 */
[----:B------:R-:W-:-:S03]  /*0310*/  ISETP.GE.U32.AND P1, PT, R6, R5, PT ;  /* 0x000000050600720c */ /* 0x000fc60003f26070 */
[----:B------:R-:W-:-:S10]  /*0320*/  IMAD R21, R2, 0x5, R21 ;  /* 0x0000000502157824 */ /* 0x000fd400078e0215 */
[----:B------:R-:W-:Y:S02]  /*0330*/  @P1 IADD3 R4, PT, PT, R4, 0x1, RZ ;  /* 0x0000000104041810 */ /* 0x000fe40007ffe0ff */
[----:B------:R-:W-:-:S04]  /*0340*/  @!P2 LOP3.LUT R4, RZ, R5, RZ, 0x33, !PT ;  /* 0x00000005ff04a212 */ /* 0x000fc800078e33ff */
[C---:B------:R-:W-:Y:S01]  /*0350*/  IADD3 R6, PT, PT, -R4.reuse, RZ, RZ ;  /* 0x000000ff04067210 */ /* 0x040fe20007ffe1ff */
[----:B0-----:R-:W-:-:S04]  /*0360*/  IMAD R4, R4, UR4, R7 ;  /* 0x0000000404047c24 */ /* 0x001fc8000f8e0207 */
[----:B------:R-:W-:Y:S01]  /*0370*/  IMAD R5, R5, R6, UR5 ;  /* 0x0000000505057e24 */ /* 0x000fe2000f8e0206 */
[C---:B------:R-:W-:Y:S01]  /*0380*/  IADD3 R7, PT, PT, R4.reuse, 0x3, RZ ;  /* 0x0000000304077810 */ /* 0x040fe20007ffe0ff */
[C---:B------:R-:W-:Y:S01]  /*0390*/  IMAD R0, R4.reuse, R11, 0xf ;  /* 0x0000000f04007424 */ /* 0x040fe200078e020b */
[----:B------:R-:W0:Y:S01]  /*03a0*/  LDCU.64 UR4, c[0x0][0x358] ;  /* 0x00006b00ff0477ac */ /* 0x000e220008000a00 */
[----:B------:R-:W-:Y:S02]  /*03b0*/  IMAD R6, R4, 0x19, R9 ;  /* 0x0000001904067824 */ /* 0x000fe400078e0209 */
[----:B---3--:R-:W-:Y:S02]  /*03c0*/  IMAD R5, R5, UR7, R8 ;  /* 0x0000000705057c24 */ /* 0x008fe4000f8e0208 */
[----:B------:R-:W-:Y:S01]  /*03d0*/  IMAD R4, R7, R2, R0 ;  /* 0x0000000207047224 */ /* 0x000fe200078e0200 */
[----:B------:R-:W-:Y:S01]  /*03e0*/  MOV R7, 0xf ;  /* 0x0000000f00077802 */ /* 0x000fe20000000f00 */
[C---:B------:R-:W-:Y:S01]  /*03f0*/  IMAD R6, R5.reuse, 0x5, R6 ;  /* 0x0000000505067824 */ /* 0x040fe200078e0206 */
[----:B------:R-:W-:Y:S01]  /*0400*/  IADD3 R5, PT, PT, R5, 0x3, R0 ;  /* 0x0000000305057810 */ /* 0x000fe20007ffe000 */
[----:B------:R-:W1:Y:S02]  /*0410*/  LDC.64 R8, c[0x0][0x388] ;  /* 0x0000e200ff087b82 */ /* 0x000e640000000a00 */
[----:B------:R-:W-:-:S02]  /*0420*/  IMAD R4, R4, R3, R6 ;  /* 0x0000000304047224 */ /* 0x000fc400078e0206 */
[----:B------:R-:W-:Y:S02]  /*0430*/  IMAD R0, R2, -0x3, -R7 ;  /* 0xfffffffd02007824 */ /* 0x000fe400078e0a07 */
[----:B------:R-:W-:Y:S02]  /*0440*/  IMAD R4, R5, R2, R4 ;  /* 0x0000000205047224 */ /* 0x000fe400078e0204 */
[----:B------:R-:W-:-:S03]  /*0450*/  IMAD R7, R0, R3, RZ ;  /* 0x0000000300077224 */ /* 0x000fc600078e02ff */
[----:B------:R-:W-:Y:S01]  /*0460*/  IADD3 R5, PT, PT, R4, 0x5b, RZ ;  /* 0x0000005b04057810 */ /* 0x000fe20007ffe0ff */
[----:B------:R-:W-:Y:S01]  /*0470*/  IMAD R6, R2, -0xf, R7 ;  /* 0xfffffff102067824 */ /* 0x000fe200078e0207 */
[----:B------:R-:W-:-:S03]  /*0480*/  IADD3 R19, PT, PT, R4, 0x5a, RZ ;  /* 0x0000005a04137810 */ /* 0x000fc60007ffe0ff */
[--C-:B------:R-:W-:Y:S01]  /*0490*/  IMAD R0, R2, -0x3, R5.reuse ;  /* 0xfffffffd02007824 */ /* 0x100fe200078e0205 */
[----:B------:R-:W-:Y:S01]  /*04a0*/  IADD3 R11, PT, PT, R6, -0x49, R5 ;  /* 0xffffffb7060b7810 */ /* 0x000fe20007ffe005 */
[--C-:B-----5:R-:W-:Y:S01]  /*04b0*/  IMAD.WIDE R6, R19, 0x8, R14.reuse ;  /* 0x0000000813067825 */ /* 0x120fe200078e020e */
[----:B------:R-:W-:Y:S02]  /*04c0*/  MOV R5, 0x3fb99999 ;  /* 0x3fb9999900057802 */ /* 0x000fe40000000f00 */
[----:B------:R-:W-:Y:S01]  /*04d0*/  IADD3 R23, PT, PT, R0, -0xd, RZ ;  /* 0xfffffff300177810 */ /* 0x000fe20007ffe0ff */
[----:B------:R-:W-:Y:S01]  /*04e0*/  IMAD.WIDE R10, R11, 0x8, R14 ;  /* 0x000000080b0a7825 */ /* 0x000fe200078e020e */
[----:B------:R-:W-:-:S03]  /*04f0*/  IADD3 R0, PT, PT, R4, 0x5d, RZ ;  /* 0x0000005d04007810 */ /* 0x000fc60007ffe0ff */
[----:B------:R-:W-:Y:S02]  /*0500*/  HFMA2 R4, -RZ, RZ, -0.0027332305908203125, -0.002735137939453125 ;  /* 0x9999999aff047431 */ /* 0x000fe400000001ff */
[----:B------:R-:W-:Y:S01]  /*0510*/  IMAD.WIDE R22, R23, 0x8, R14 ;  /* 0x0000000817167825 */ /* 0x000fe200078e020e */
[-C--:B------:R-:W-:Y:S02]  /*0520*/  IADD3 R3, PT, PT, R21, R0.reuse, RZ ;  /* 0x0000000015037210 */ /* 0x080fe40007ffe0ff */
[----:B------:R-:W-:Y:S01]  /*0530*/  IADD3 R25, PT, PT, R17, R0, RZ ;  /* 0x0000000011197210 */ /* 0x000fe20007ffe0ff */
[----:B------:R-:W-:Y:S01]  /*0540*/  IMAD.WIDE R26, R21, 0x8, R10 ;  /* 0x00000008151a7825 */ /* 0x000fe200078e020a */
[----:B0-----:R-:W-:Y:S03]  /*0550*/  STG.E.64 desc[UR4][R6.64], R4 ;  /* 0x0000000406007986 */ /* 0x001fe6000c101b04 */
[----:B------:R-:W-:Y:S01]  /*0560*/  IMAD.WIDE R12, R17, 0x8, R22 ;  /* 0x00000008110c7825 */ /* 0x000fe200078e0216 */
[----:B------:R-:W-:Y:S03]  /*0570*/  STG.E.64 desc[UR4][R6.64+0x8], R4 ;  /* 0x0000080406007986 */ /* 0x000fe6000c101b04 */
[--C-:B------:R-:W-:Y:S01]  /*0580*/  IMAD.WIDE R2, R3, 0x8, R14.reuse ;  /* 0x0000000803027825 */ /* 0x100fe200078e020e */
[----:B------:R-:W-:Y:S03]  /*0590*/  STG.E.64 desc[UR4][R6.64+0x10], R4 ;  /* 0x0000100406007986 */ /* 0x000fe6000c101b04 */
[----:B------:R-:W-:Y:S01]  /*05a0*/  IMAD.WIDE R14, R25, 0x8, R14 ;  /* 0x00000008190e7825 */ /* 0x000fe200078e020e */
[----:B------:R-:W-:Y:S03]  /*05b0*/  STG.E.64 desc[UR4][R22.64], R4 ;  /* 0x0000000416007986 */ /* 0x000fe6000c101b04 */
[----:B------:R-:W-:Y:S01]  /*05c0*/  IMAD.WIDE R24, R17, 0x8, R12 ;  /* 0x0000000811187825 */ /* 0x000fe200078e020c */
[----:B------:R0:W-:Y:S03]  /*05d0*/  STG.E.64 desc[UR4][R12.64], R4 ;  /* 0x000000040c007986 */ /* 0x0001e6000c101b04 */
[C---:B------:R-:W-:Y:S01]  /*05e0*/  IMAD.WIDE R28, R21.reuse, 0x8, R26 ;  /* 0x00000008151c7825 */ /* 0x040fe200078e021a */
[----:B------:R-:W-:Y:S03]  /*05f0*/  STG.E.64 desc[UR4][R24.64], R4 ;  /* 0x0000000418007986 */ /* 0x000fe6000c101b04 */
[----:B------:R-:W-:Y:S01]  /*0600*/  IMAD.WIDE R20, R21, 0x8, R2 ;  /* 0x0000000815147825 */ /* 0x000fe200078e0202 */
[----:B------:R-:W-:Y:S03]  /*0610*/  STG.E.64 desc[UR4][R10.64], R4 ;  /* 0x000000040a007986 */ /* 0x000fe6000c101b04 */
[----:B------:R-:W-:Y:S01]  /*0620*/  IMAD.WIDE R16, R17, 0x8, R14 ;  /* 0x0000000811107825 */ /* 0x000fe200078e020e */
[----:B------:R-:W-:Y:S03]  /*0630*/  STG.E.64 desc[UR4][R26.64], R4 ;  /* 0x000000041a007986 */ /* 0x000fe6000c101b04 */
[----:B0-----:R-:W-:-:S02]  /*0640*/  HFMA2 R12, -RZ, RZ, -0.0027332305908203125, -0.002735137939453125 ;  /* 0x9999999aff0c7431 */ /* 0x001fc400000001ff */
[----:B-1----:R-:W-:Y:S01]  /*0650*/  IMAD.WIDE R8, R19, 0x8, R8 ;  /* 0x0000000813087825 */ /* 0x002fe200078e0208 */
[----:B------:R-:W-:Y:S01]  /*0660*/  STG.E.64 desc[UR4][R28.64], R4 ;  /* 0x000000041c007986 */ /* 0x000fe2000c101b04 */
[----:B------:R-:W-:-:S03]  /*0670*/  MOV R13, 0x3ff19999 ;  /* 0x3ff19999000d7802 */ /* 0x000fc60000000f00 */
[----:B------:R-:W-:Y:S04]  /*0680*/  STG.E.64 desc[UR4][R6.64+0x18], R4 ;  /* 0x0000180406007986 */ /* 0x000fe8000c101b04 */
[----:B------:R-:W-:Y:S04]  /*0690*/  STG.E.64 desc[UR4][R2.64], R4 ;  /* 0x0000000402007986 */ /* 0x000fe8000c101b04 */
[----:B------:R-:W-:Y:S04]  /*06a0*/  STG.E.64 desc[UR4][R20.64], R4 ;  /* 0x0000000414007986 */ /* 0x000fe8000c101b04 */
[----:B------:R-:W-:Y:S04]  /*06b0*/  STG.E.64 desc[UR4][R14.64], R4 ;  /* 0x000000040e007986 */ /* 0x000fe8000c101b04 */
[----:B------:R-:W-:Y:S04]  /*06c0*/  STG.E.64 desc[UR4][R16.64], R4 ;  /* 0x0000000410007986 */ /* 0x000fe8000c101b04 */
[----:B------:R-:W-:Y:S04]  /*06d0*/  STG.E.64 desc[UR4][R6.64+0x20], R4 ;  /* 0x0000200406007986 */ /* 0x000fe8000c101b04 */
[----:B------:R-:W-:Y:S04]  /*06e0*/  STG.E.64 desc[UR4][R6.64+0x28], R4 ;  /* 0x0000280406007986 */ /* 0x000fe8000c101b04 */
[----:B------:R-:W-:Y:S01]  /*06f0*/  STG.E.64 desc[UR4][R8.64+0x18], R12 ;  /* 0x0000180c08007986 */ /* 0x000fe2000c101b04 */
[----:B------:R-:W-:Y:S05]  /*0700*/  EXIT ;  /* 0x000000000000794d */ /* 0x000fea0003800000 */
.L_x_0:
[----:B------:R-:W-:-:S00]  /*0710*/  BRA `(.L_x_0) ;  /* 0xfffffffc00fc7947 */ /* 0x000fc0000383ffff */
[----:B------:R-:W-:-:S00]  /*0720*/  NOP ;  /* 0x0000000000007918 */ /* 0x000fc00000000000 */
        /* <DEDUP_REMOVED lines=13> */
.L_x_2:


//--------------------- .text._Z13upstream_5_3dPPdS_S_diii --------------------------
	.section	.text._Z13upstream_5_3dPPdS_S_diii,"ax",@progbits
	.align	128
        .global         _Z13upstream_5_3dPPdS_S_diii
        .type           _Z13upstream_5_3dPPdS_S_diii,@function
        .size           _Z13upstream_5_3dPPdS_S_diii,(.L_x_3 - _Z13upstream_5_3dPPdS_S_diii)
        .other          _Z13upstream_5_3dPPdS_S_diii,@"STO_CUDA_ENTRY STV_DEFAULT"
_Z13upstream_5_3dPPdS_S_diii:
.text._Z13upstream_5_3dPPdS_S_diii:
[----:B------:R-:W-:Y:S01]  /*0000*/  LDC R1, c[0x0][0x37c] ;  /* 0x0000df00ff017b82 */ /* 0x000fe20000000800 */
[----:B------:R-:W0:Y:S07]  /*0010*/  LDCU UR4, c[0x0][0x368] ;  /* 0x00006d00ff0477ac */ /* 0x000e2e0008000800 */
[----:B------:R-:W1:Y:S01]  /*0020*/  LDC R4, c[0x0][0x3a8] ;  /* 0x0000ea00ff047b82 */ /* 0x000e620000000800 */
[----:B------:R-:W2:Y:S01]  /*0030*/  S2R R9, SR_CTAID.X ;  /* 0x0000000000097919 */ /* 0x000ea20000002500 */
[----:B------:R-:W-:Y:S01]  /*0040*/  HFMA2 R8, -RZ, RZ, 0, 2.98023223876953125e-07 ;  /* 0x00000005ff087431 */ /* 0x000fe200000001ff */
[----:B------:R-:W2:Y:S01]  /*0050*/  LDCU UR6, c[0x0][0x360] ;  /* 0x00006c00ff0677ac */ /* 0x000ea20008000800 */
[----:B------:R-:W-:Y:S01]  /*0060*/  MOV R17, 0xfffffffd ;  /* 0xfffffffd00117802 */ /* 0x000fe20000000f00 */
[----:B------:R-:W3:Y:S01]  /*0070*/  S2R R13, SR_TID.Y ;  /* 0x00000000000d7919 */ /* 0x000ee20000002200 */
[----:B------:R-:W3:Y:S02]  /*0080*/  LDCU UR7, c[0x0][0x364] ;  /* 0x00006c80ff0777ac */ /* 0x000ee40008000800 */
[----:B------:R-:W4:Y:S01]  /*0090*/  S2UR UR5, SR_CTAID.Y ;  /* 0x00000000000579c3 */ /* 0x000f220000002600 */
[----:B0-----:R-:W0:Y:S01]  /*00a0*/  I2F.U32.RP R0, UR4 ;  /* 0x0000000400007d06 */ /* 0x001e220008209000 */
[----:B------:R-:W-:-:S07]  /*00b0*/  ISETP.NE.U32.AND P2, PT, RZ, UR4, PT ;  /* 0x00000004ff007c0c */ /* 0x000fce000bf45070 */
[----:B0-----:R-:W0:Y:S02]  /*00c0*/  MUFU.RCP R0, R0 ;  /* 0x0000000000007308 */ /* 0x001e240000001000 */
[----:B0-----:R-:W-:-:S06]  /*00d0*/  IADD3 R2, PT, PT, R0, 0xffffffe, RZ ;  /* 0x0ffffffe00027810 */ /* 0x001fcc0007ffe0ff */
[----:B------:R0:W5:Y:S02]  /*00e0*/  F2I.FTZ.U32.TRUNC.NTZ R3, R2 ;  /* 0x0000000200037305 */ /* 0x000164000021f000 */
[----:B0-----:R-:W-:Y:S01]  /*00f0*/  HFMA2 R2, -RZ, RZ, 0, 0 ;  /* 0x00000000ff027431 */ /* 0x001fe200000001ff */
[----:B-----5:R-:W-:-:S05]  /*0100*/  IADD3 R5, PT, PT, RZ, -R3, RZ ;  /* 0x80000003ff057210 */ /* 0x020fca0007ffe0ff */
        /* <DEDUP_REMOVED lines=15> */
[----:B------:R-:W0:Y:S04]  /*0200*/  S2R R0, SR_TID.Z ;  /* 0x0000000000007919 */ /* 0x000e280000002300 */
[----:B------:R1:W5:Y:S02]  /*0210*/  F2I.FTZ.U32.TRUNC.NTZ R3, R2 ;  /* 0x0000000200037305 */ /* 0x000364000021f000 */
[----:B-1----:R-:W-:Y:S01]  /*0220*/  MOV R2, RZ ;  /* 0x000000ff00027202 */ /* 0x002fe20000000f00 */
[----:B-----5:R-:W-:-:S05]  /*0230*/  IMAD R4, R7, R3, RZ ;  /* 0x0000000307047224 */ /* 0x020fca00078e02ff */
[----:B------:R-:W-:-:S05]  /*0240*/  IADD3 R5, PT, PT, -R4, RZ, RZ ;  /* 0x000000ff04057210 */ /* 0x000fca0007ffe1ff */
[----:B------:R-:W-:Y:S02]  /*0250*/  IMAD.HI.U32 R3, R3, R5, R2 ;  /* 0x0000000503037227 */ /* 0x000fe400078e0002 */
[----:B------:R-:W2:Y:S04]  /*0260*/  S2R R2, SR_TID.X ;  /* 0x0000000000027919 */ /* 0x000ea80000002100 */
[----:B----4-:R-:W-:-:S05]  /*0270*/  IMAD.HI.U32 R3, R3, UR5, RZ ;  /* 0x0000000503037c27 */ /* 0x010fca000f8e00ff */
[----:B------:R-:W-:-:S05]  /*0280*/  IADD3 R4, PT, PT, -R3, RZ, RZ ;  /* 0x000000ff03047210 */ /* 0x000fca0007ffe1ff */
[----:B------:R-:W-:-:S05]  /*0290*/  IMAD R4, R7, R4, UR5 ;  /* 0x0000000507047e24 */ /* 0x000fca000f8e0204 */
[----:B------:R-:W-:-:S13]  /*02a0*/  ISETP.GE.U32.AND P0, PT, R4, R7, PT ;  /* 0x000000070400720c */ /* 0x000fda0003f06070 */
[----:B------:R-:W-:Y:S01]  /*02b0*/  @P0 IADD3 R4, PT, PT, -R7, R4, RZ ;  /* 0x0000000407040210 */ /* 0x000fe20007ffe1ff */
[----:B--2---:R-:W-:Y:S01]  /*02c0*/  IMAD R2, R9, UR6, R2 ;  /* 0x0000000609027c24 */ /* 0x004fe2000f8e0202 */
[----:B------:R-:W-:Y:S02]  /*02d0*/  @P0 IADD3 R3, PT, PT, R3, 0x1, RZ ;  /* 0x0000000103030810 */ /* 0x000fe40007ffe0ff */
[----:B------:R-:W-:Y:S02]  /*02e0*/  ISETP.GE.U32.AND P1, PT, R4, R7, PT ;  /* 0x000000070400720c */ /* 0x000fe40003f26070 */
[----:B------:R-:W1:Y:S11]  /*02f0*/  LDC.64 R4, c[0x0][0x3a0] ;  /* 0x0000e800ff047b82 */ /* 0x000e760000000a00 */
[----:B------:R-:W-:-:S02]  /*0300*/  @P1 IADD3 R3, PT, PT, R3, 0x1, RZ ;  /* 0x0000000103031810 */ /* 0x000fc40007ffe0ff */
[----:B------:R-:W-:-:S04]  /*0310*/  @!P2 LOP3.LUT R3, RZ, R7, RZ, 0x33, !PT ;  /* 0x00000007ff03a212 */ /* 0x000fc800078e33ff */
[C---:B------:R-:W-:Y:S01]  /*0320*/  IADD3 R6, PT, PT, -R3.reuse, RZ, RZ ;  /* 0x000000ff03067210 */ /* 0x040fe20007ffe1ff */
[----:B0-----:R-:W-:-:S04]  /*0330*/  IMAD R3, R3, UR4, R0 ;  /* 0x0000000403037c24 */ /* 0x001fc8000f8e0200 */
[----:B------:R-:W-:Y:S01]  /*0340*/  IMAD R0, R7, R6, UR5 ;  /* 0x0000000507007e24 */ /* 0x000fe2000f8e0206 */
[C---:B------:R-:W-:Y:S01]  /*0350*/  IADD3 R9, PT, PT, R3.reuse, 0x3, RZ ;  /* 0x0000000303097810 */ /* 0x040fe20007ffe0ff */
[----:B------:R-:W0:Y:S01]  /*0360*/  LDC.64 R6, c[0x0][0x388] ;  /* 0x0000e200ff067b82 */ /* 0x000e220000000a00 */
[C---:B------:R-:W-:Y:S01]  /*0370*/  IMAD R11, R3.reuse, R8, 0xf ;  /* 0x0000000f030b7424 */ /* 0x040fe200078e0208 */
[----:B------:R-:W2:Y:S01]  /*0380*/  LDCU.64 UR4, c[0x0][0x358] ;  /* 0x00006b00ff0477ac */ /* 0x000ea20008000a00 */
[----:B------:R-:W-:Y:S02]  /*0390*/  IMAD R3, R3, 0x19, R2 ;  /* 0x0000001903037824 */ /* 0x000fe400078e0202 */
[----:B---3--:R-:W-:Y:S02]  /*03a0*/  IMAD R0, R0, UR7, R13 ;  /* 0x0000000700007c24 */ /* 0x008fe4000f8e020d */
[----:B-1----:R-:W-:Y:S02]  /*03b0*/  IMAD R2, R9, R4, R11 ;  /* 0x0000000409027224 */ /* 0x002fe400078e020b */
[C---:B------:R-:W-:Y:S01]  /*03c0*/  IMAD R3, R0.reuse, 0x5, R3 ;  /* 0x0000000500037824 */ /* 0x040fe200078e0203 */
[----:B------:R-:W-:-:S03]  /*03d0*/  IADD3 R11, PT, PT, R0, 0x3, R11 ;  /* 0x00000003000b7810 */ /* 0x000fc60007ffe00b */
[----:B------:R-:W-:-:S04]  /*03e0*/  IMAD R2, R2, R5, R3 ;  /* 0x0000000502027224 */ /* 0x000fc800078e0203 */
[----:B------:R-:W-:Y:S01]  /*03f0*/  IMAD R8, R11, R4, R2 ;  /* 0x000000040b087224 */ /* 0x000fe200078e0202 */
[C---:B------:R-:W-:Y:S01]  /*0400*/  IADD3 R11, PT, PT, R4.reuse, 0x5, RZ ;  /* 0x00000005040b7810 */ /* 0x040fe20007ffe0ff */
[CC--:B------:R-:W-:Y:S02]  /*0410*/  IMAD R2, R4.reuse, R17.reuse, -0xf ;  /* 0xfffffff104027424 */ /* 0x0c0fe400078e0211 */
[----:B------:R-:W-:Y:S01]  /*0420*/  IMAD R17, R4, R17, -0xc ;  /* 0xfffffff404117424 */ /* 0x000fe200078e0211 */
[----:B------:R-:W-:Y:S01]  /*0430*/  IADD3 R0, PT, PT, R8, 0x5a, RZ ;  /* 0x0000005a08007810 */ /* 0x000fe20007ffe0ff */
[-C--:B------:R-:W-:Y:S01]  /*0440*/  IMAD R15, R2, R5.reuse, -0x48 ;  /* 0xffffffb8020f7424 */ /* 0x080fe200078e0205 */
[----:B------:R-:W-:Y:S01]  /*0450*/  IADD3 R8, PT, PT, R8, 0x5d, RZ ;  /* 0x0000005d08087810 */ /* 0x000fe20007ffe0ff */
[C---:B------:R-:W-:Y:S02]  /*0460*/  IMAD R9, R11.reuse, R5, 0x19 ;  /* 0x000000190b097424 */ /* 0x040fe400078e0205 */
[----:B0-----:R-:W-:Y:S01]  /*0470*/  IMAD.WIDE R2, R0, 0x8, R6 ;  /* 0x0000000800027825 */ /* 0x001fe200078e0206 */
[----:B------:R-:W-:-:S03]  /*0480*/  IADD3 R5, PT, PT, R11, R8, RZ ;  /* 0x000000080b057210 */ /* 0x000fc60007ffe0ff */
[----:B------:R-:W-:Y:S02]  /*0490*/  IMAD R15, R4, -0xf, R15 ;  /* 0xfffffff1040f7824 */ /* 0x000fe400078e020f */
[----:B------:R-:W-:-:S04]  /*04a0*/  IMAD.WIDE R16, R17, 0x8, R2 ;  /* 0x0000000811107825 */ /* 0x000fc800078e0202 */
[----:B------:R-:W-:-:S04]  /*04b0*/  IMAD.WIDE R14, R15, 0x8, R2 ;  /* 0x000000080f0e7825 */ /* 0x000fc800078e0202 */
[----:B------:R-:W-:Y:S02]  /*04c0*/  IMAD R9, R4, 0x5, R9 ;  /* 0x0000000504097824 */ /* 0x000fe400078e0209 */
[----:B------:R-:W-:Y:S02]  /*04d0*/  IMAD.WIDE R12, R11, 0x8, R16 ;  /* 0x000000080b0c7825 */ /* 0x000fe400078e0210 */
[----:B--2---:R-:W2:Y:S01]  /*04e0*/  LDG.E.64 R16, desc[UR4][R16.64] ;  /* 0x0000000410107981 */ /* 0x004ea2000c1e1b00 */
[C---:B------:R-:W-:Y:S01]  /*04f0*/  IADD3 R19, PT, PT, R9.reuse, R8, RZ ;  /* 0x0000000809137210 */ /* 0x040fe20007ffe0ff */
[----:B------:R-:W-:Y:S02]  /*0500*/  IMAD.WIDE R22, R9, 0x8, R14 ;  /* 0x0000000809167825 */ /* 0x000fe400078e020e */
[----:B------:R-:W2:Y:S02]  /*0510*/  LDG.E.64 R14, desc[UR4][R14.64] ;  /* 0x000000040e0e7981 */ /* 0x000ea4000c1e1b00 */
[----:B------:R-:W-:-:S04]  /*0520*/  IMAD.WIDE R4, R5, 0x8, R6 ;  /* 0x0000000805047825 */ /* 0x000fc800078e0206 */
[----:B------:R-:W-:Y:S02]  /*0530*/  IMAD.WIDE R26, R11, 0x8, R12 ;  /* 0x000000080b1a7825 */ /* 0x000fe400078e020c */
[----:B------:R-:W3:Y:S02]  /*0540*/  LDG.E.64 R12, desc[UR4][R12.64] ;  /* 0x000000040c0c7981 */ /* 0x000ee4000c1e1b00 */
[----:B------:R-:W-:Y:S02]  /*0550*/  IMAD.WIDE R24, R9, 0x8, R22 ;  /* 0x0000000809187825 */ /* 0x000fe400078e0216 */
[----:B------:R-:W3:Y:S02]  /*0560*/  LDG.E.64 R22, desc[UR4][R22.64] ;  /* 0x0000000416167981 */ /* 0x000ee4000c1e1b00 */
[----:B------:R-:W-:Y:S02]  /*0570*/  IMAD.WIDE R6, R19, 0x8, R6 ;  /* 0x0000000813067825 */ /* 0x000fe400078e0206 */
[----:B------:R-:W4:Y:S02]  /*0580*/  LDG.E.64 R20, desc[UR4][R26.64] ;  /* 0x000000041a147981 */ /* 0x000f24000c1e1b00 */
[----:B------:R-:W-:-:S02]  /*0590*/  IMAD.WIDE R28, R11, 0x8, R4 ;  /* 0x000000080b1c7825 */ /* 0x000fc400078e0204 */
[----:B------:R-:W4:Y:S02]  /*05a0*/  LDG.E.64 R18, desc[UR4][R24.64] ;  /* 0x0000000418127981 */ /* 0x000f24000c1e1b00 */
[----:B------:R-:W-:Y:S02]  /*05b0*/  IMAD.WIDE R10, R9, 0x8, R6 ;  /* 0x00000008090a7825 */ /* 0x000fe400078e0206 */
[----:B------:R-:W5:Y:S04]  /*05c0*/  LDG.E.64 R4, desc[UR4][R4.64] ;  /* 0x0000000404047981 */ /* 0x000f68000c1e1b00 */
[----:B------:R-:W5:Y:S04]  /*05d0*/  LDG.E.64 R6, desc[UR4][R6.64] ;  /* 0x0000000406067981 */ /* 0x000f68000c1e1b00 */
[----:B------:R-:W2:Y:S04]  /*05e0*/  LDG.E.64 R8, desc[UR4][R28.64] ;  /* 0x000000041c087981 */ /* 0x000ea8000c1e1b00 */
[----:B------:R-:W2:Y:S04]  /*05f0*/  LDG.E.64 R10, desc[UR4][R10.64] ;  /* 0x000000040a0a7981 */ /* 0x000ea8000c1e1b00 */
[----:B------:R-:W2:Y:S01]  /*0600*/  LDG.E.64 R24, desc[UR4][R2.64+0x8] ;  /* 0x0000080402187981 */ /* 0x000ea2000c1e1b00 */
[----:B---3--:R-:W-:-:S03]  /*0610*/  DADD R12, R12, R22 ;  /* 0x000000000c0c7229 */ /* 0x008fc60000000016 */
[----:B------:R-:W3:Y:S01]  /*0620*/  LDG.E.64 R22, desc[UR4][R2.64+0x10] ;  /* 0x0000100402167981 */ /* 0x000ee2000c1e1b00 */
[----:B----4-:R-:W-:-:S03]  /*0630*/  DADD R20, R20, R18 ;  /* 0x0000000014147229 */ /* 0x010fc60000000012 */
[----:B------:R-:W4:Y:S01]  /*0640*/  LDG.E.64 R18, desc[UR4][R2.64+0x28] ;  /* 0x0000280402127981 */ /* 0x000f22000c1e1b00 */
[----:B-----5:R-:W-:-:S03]  /*0650*/  DADD R4, R4, R6 ;  /* 0x0000000004047229 */ /* 0x020fc60000000006 */
[----:B------:R-:W5:Y:S01]  /*0660*/  LDG.E.64 R6, desc[UR4][R2.64+0x20] ;  /* 0x0000200402067981 */ /* 0x000f62000c1e1b00 */
[----:B--2---:R-:W-:-:S03]  /*0670*/  DADD R26, R8, R10 ;  /* 0x00000000081a7229 */ /* 0x004fc6000000000a */
[----:B------:R-:W2:Y:S04]  /*0680*/  LDG.E.64 R8, desc[UR4][R2.64] ;  /* 0x0000000402087981 */ /* 0x000ea8000c1e1b00 */
[----:B------:R0:W2:Y:S01]  /*0690*/  LDG.E.64 R10, desc[UR4][R2.64+0x18] ;  /* 0x00001804020a7981 */ /* 0x0000a2000c1e1b00 */
[----:B------:R-:W-:Y:S01]  /*06a0*/  DADD R12, R24, R12 ;  /* 0x00000000180c7229 */ /* 0x000fe2000000000c */
[----:B0-----:R-:W0:Y:S01]  /*06b0*/  LDC.64 R2, c[0x0][0x398] ;  /* 0x0000e600ff027b82 */ /* 0x001e220000000a00 */
[----:B---3--:R-:W-:Y:S02]  /*06c0*/  DADD R20, R22, R20 ;  /* 0x0000000016147229 */ /* 0x008fe40000000014 */
[----:B------:R-:W-:Y:S02]  /*06d0*/  DADD R22, R16, R14 ;  /* 0x0000000010167229 */ /* 0x000fe4000000000e */
[----:B----4-:R-:W-:-:S04]  /*06e0*/  DADD R18, R18, R26 ;  /* 0x0000000012127229 */ /* 0x010fc8000000001a */
[----:B------:R-:W-:Y:S02]  /*06f0*/  DMUL R20, R20, -60 ;  /* 0xc04e000014147828 */ /* 0x000fe40000000000 */
[----:B-----5:R-:W-:Y:S02]  /*0700*/  DADD R4, R6, R4 ;  /* 0x0000000006047229 */ /* 0x020fe40000000004 */
[----:B------:R-:W-:Y:S01]  /*0710*/  DMUL R18, R18, -3 ;  /* 0xc008000012127828 */ /* 0x000fe20000000000 */
[----:B------:R-:W1:Y:S01]  /*0720*/  LDC.64 R6, c[0x0][0x390] ;  /* 0x0000e400ff067b82 */ /* 0x000e620000000a00 */
[----:B--2---:R-:W-:Y:S02]  /*0730*/  DADD R8, R8, R22 ;  /* 0x0000000008087229 */ /* 0x004fe40000000016 */
[----:B------:R-:W-:-:S04]  /*0740*/  DFMA R12, R12, 15, R20 ;  /* 0x402e00000c0c782b */ /* 0x000fc80000000014 */
[----:B------:R-:W-:Y:S02]  /*0750*/  DFMA R4, R4, 30, R18 ;  /* 0x403e00000404782b */ /* 0x000fe40000000012 */
[----:B------:R-:W-:-:S06]  /*0760*/  DADD R8, R8, R8 ;  /* 0x0000000008087229 */ /* 0x000fcc0000000008 */
[----:B------:R-:W-:Y:S02]  /*0770*/  DFMA R4, R10, 20, R4 ;  /* 0x403400000a04782b */ /* 0x000fe40000000004 */
[----:B------:R-:W-:-:S08]  /*0780*/  DADD R8, -R8, R12 ;  /* 0x0000000008087229 */ /* 0x000fd0000000010c */
[----:B------:R-:W-:-:S08]  /*0790*/  DADD R4, R8, R4 ;  /* 0x0000000008047229 */ /* 0x000fd00000000004 */
[----:B0-----:R-:W-:Y:S01]  /*07a0*/  DMUL R4, R4, R2 ;  /* 0x0000000204047228 */ /* 0x001fe20000000000 */
[----:B-1----:R-:W-:-:S06]  /*07b0*/  IMAD.WIDE R2, R0, 0x8, R6 ;  /* 0x0000000800027825 */ /* 0x002fcc00078e0206 */
[----:B------:R-:W-:Y:S01]  /*07c0*/  STG.E.64 desc[UR4][R2.64+0x18], R4 ;  /* 0x0000180402007986 */ /* 0x000fe2000c101b04 */
[----:B------:R-:W-:Y:S05]  /*07d0*/  EXIT ;  /* 0x000000000000794d */ /* 0x000fea0003800000 */
.L_x_1:
        /* <DEDUP_REMOVED lines=10> */
.L_x_3:


//--------------------- .nv.shared.reserved.0     --------------------------
	.section	.nv.shared.reserved.0,"aw",@nobits
	.weak		__nv_reservedSMEM_offset_0_alias
	.size		__nv_reservedSMEM_offset_0_alias, 0, 64
	.other		__nv_reservedSMEM_offset_0_alias,@"STO_CUDA_RESERVED_SHARED STV_DEFAULT"
__nv_reservedSMEM_offset_0_alias:
	.zero		0
	.zero		64


//--------------------- .nv.constant0._Z10initializePdS_diii --------------------------
	.section	.nv.constant0._Z10initializePdS_diii,"a",@progbits
	.sectionflags	@""
	.align	4
.nv.constant0._Z10initializePdS_diii:
	.zero		932


//--------------------- .nv.constant0._Z13upstream_5_3dPPdS_S_diii --------------------------
	.section	.nv.constant0._Z13upstream_5_3dPPdS_S_diii,"a",@progbits
	.sectionflags	@""
	.align	4
.nv.constant0._Z13upstream_5_3dPPdS_S_diii:
	.zero		940


//--------------------- SYMBOLS --------------------------

	.type		.nv.reservedSmem.offset0,@object
	.size		.nv.reservedSmem.offset0,0x4
